//
// Generated by NVIDIA NVVM Compiler
//
// Compiler Build ID: CL-36424714
// Cuda compilation tools, release 13.0, V13.0.88
// Based on NVVM 20.0.0
//

.version 9.0
.target sm_100
.address_size 64

	// .globl	_Z3fooPi

.visible .entry _Z3fooPi(
	.param .u64 .ptr .align 1 _Z3fooPi_param_0
)
{
	.reg .b32 	%r<2>;
	.reg .b64 	%rd<5>;

	ld.param.u64 	%rd1, [_Z3fooPi_param_0];
	cvta.to.global.u64 	%rd2, %rd1;
	mov.u32 	%r1, %tid.x;
	mul.wide.u32 	%rd3, %r1, 4;
	add.s64 	%rd4, %rd2, %rd3;
	st.global.u32 	[%rd4], %r1;
	ret;

}


// ===== COMPILED SASS (sm_100) =====

	.target	sm_100

	.elftype	@"ET_EXEC"


//--------------------- .note.nv.tkinfo           --------------------------
	.section	.note.nv.tkinfo,"",@"SHT_NOTE"
	.sectionflags	@"SHF_NOTE_NV_TKINFO"
	.tkinfo
        /*0018*/ 	.word	0x00000002
        /*0030*/ 	.string	""
        /*0030*/ 	.string	"ptxas"
        /*0030*/ 	.string	"Cuda compilation tools, release 13.0, V13.0.88"
        /*0030*/ 	.string	"Build cuda_13.0.r13.0/compiler.36424714_0"
        /*0030*/ 	.string	"-arch sm_100 -m 64 "



//--------------------- .note.nv.cuinfo           --------------------------
	.section	.note.nv.cuinfo,"",@"SHT_NOTE"
	.sectionflags	@"SHF_NOTE_NV_CUINFO"
        /*0018*/ 	.short	0x0002
        /*001a*/ 	.short	0x0064
        /*001c*/ 	.short	0x0082
	.zero		2


//--------------------- .nv.info                  --------------------------
	.section	.nv.info,"",@"SHT_CUDA_INFO"
	.align	4


	//----- nvinfo : EIATTR_REGCOUNT
	.align		4
        /*0000*/ 	.byte	0x04, 0x2f
        /*0002*/ 	.short	(.L_1 - .L_0)
	.align		4
.L_0:
        /*0004*/ 	.word	index@(_Z3fooPi)
        /*0008*/ 	.word	0x00000008


	//----- nvinfo : EIATTR_FRAME_SIZE
	.align		4
.L_1:
        /*000c*/ 	.byte	0x04, 0x11
        /*000e*/ 	.short	(.L_3 - .L_2)
	.align		4
.L_2:
        /*0010*/ 	.word	index@(_Z3fooPi)
        /*0014*/ 	.word	0x00000000


	//----- nvinfo : EIATTR_MIN_STACK_SIZE
	.align		4
.L_3:
        /*0018*/ 	.byte	0x04, 0x12
        /*001a*/ 	.short	(.L_5 - .L_4)
	.align		4
.L_4:
        /*001c*/ 	.word	index@(_Z3fooPi)
        /*0020*/ 	.word	0x00000000
.L_5:


//--------------------- .nv.compat                --------------------------
	.section	.nv.compat,"",@"SHT_CUDA_COMPAT_INFO"
	.align	4
        /*0000*/ 	.byte	0x02, 0x09, 0x00, 0x00, 0x02, 0x02, 0x01, 0x00, 0x02, 0x05, 0x05, 0x00, 0x03, 0x07, 0x01, 0x01
        /*0010*/ 	.byte	0x02, 0x03, 0x00, 0x00, 0x02, 0x06, 0x01, 0x00, 0x04, 0x0b, 0x08, 0x00, 0x09, 0x00, 0x00, 0x00
        /*0020*/ 	.byte	0x00, 0x00, 0x00, 0x00


//--------------------- .nv.info._Z3fooPi         --------------------------
	.section	.nv.info._Z3fooPi,"",@"SHT_CUDA_INFO"
	.sectionflags	@""
	.align	4


	//----- nvinfo : EIATTR_CUDA_API_VERSION
	.align		4
        /*0000*/ 	.byte	0x04, 0x37
        /*0002*/ 	.short	(.L_7 - .L_6)
.L_6:
        /*0004*/ 	.word	0x00000082


	//----- nvinfo : EIATTR_KPARAM_INFO
	.align		4
.L_7:
        /*0008*/ 	.byte	0x04, 0x17
        /*000a*/ 	.short	(.L_9 - .L_8)
.L_8:
        /*000c*/ 	.word	0x00000000
        /*0010*/ 	.short	0x0000
        /*0012*/ 	.short	0x0000
        /*0014*/ 	.byte	0x00, 0xf5, 0x21, 0x00


	//----- nvinfo : EIATTR_SPARSE_MMA_MASK
	.align		4
.L_9:
        /*0018*/ 	.byte	0x03, 0x50
        /*001a*/ 	.short	0x0000


	//----- nvinfo : EIATTR_MAXREG_COUNT
	.align		4
        /*001c*/ 	.byte	0x03, 0x1b
        /*001e*/ 	.short	0x00ff


	//----- nvinfo : EIATTR_MERCURY_ISA_VERSION
	.align		4
        /*0020*/ 	.byte	0x03, 0x5f
        /*0022*/ 	.short	0x0101


	//----- nvinfo : EIATTR_VRC_CTA_INIT_COUNT
	.align		4
        /*0024*/ 	.byte	0x02, 0x4a
	.zero		1
	.zero		1


	//----- nvinfo : EIATTR_EXIT_INSTR_OFFSETS
	.align		4
        /*0028*/ 	.byte	0x04, 0x1c
        /*002a*/ 	.short	(.L_11 - .L_10)


	//   ....[0]....
.L_10:
        /*002c*/ 	.word	0x00000060


	//----- nvinfo : EIATTR_CBANK_PARAM_SIZE
	.align		4
.L_11:
        /*0030*/ 	.byte	0x03, 0x19
        /*0032*/ 	.short	0x0008


	//----- nvinfo : EIATTR_PARAM_CBANK
	.align		4
        /*0034*/ 	.byte	0x04, 0x0a
        /*0036*/ 	.short	(.L_13 - .L_12)
	.align		4
.L_12:
        /*0038*/ 	.word	index@(.nv.constant0._Z3fooPi)
        /*003c*/ 	.short	0x0380
        /*003e*/ 	.short	0x0008


	//----- nvinfo : EIATTR_SW_WAR
	.align		4
.L_13:
        /*0040*/ 	.byte	0x04, 0x36
        /*0042*/ 	.short	(.L_15 - .L_14)
.L_14:
        /*0044*/ 	.word	0x00000008
.L_15:


//--------------------- .nv.callgraph             --------------------------
	.section	.nv.callgraph,"",@"SHT_CUDA_CALLGRAPH"
	.align	4
	.sectionentsize	8
	.align		4
        /*0000*/ 	.word	0x00000000
	.align		4
        /*0004*/ 	.word	0xffffffff
	.align		4
        /*0008*/ 	.word	0x00000000
	.align		4
        /*000c*/ 	.word	0xfffffffe
	.align		4
        /*0010*/ 	.word	0x00000000
	.align		4
        /*0014*/ 	.word	0xfffffffd
	.align		4
        /*0018*/ 	.word	0x00000000
	.align		4
        /*001c*/ 	.word	0xfffffffc


//--------------------- .text._Z3fooPi            --------------------------
	.section	.text._Z3fooPi,"ax",@progbits
	.align	128
        .global         _Z3fooPi
        .type           _Z3fooPi,@function
        .size           _Z3fooPi,(.L_x_1 - _Z3fooPi)
        .other          _Z3fooPi,@"STO_CUDA_ENTRY STV_DEFAULT"
_Z3fooPi:
.text._Z3fooPi:
[----:B------:R-:W-:Y:S01]  /*0000*/  LDC R1, c[0x0][0x37c] ;  /* 0x0000df00ff017b82 */ /* 0x000fe20000000800 */
[----:B------:R-:W0:Y:S07]  /*0010*/  S2R R5, SR_TID.X ;  /* 0x0000000000057919 */ /* 0x000e2e0000002100 */
[----:B------:R-:W0:Y:S01]  /*0020*/  LDC.64 R2, c[0x0][0x380] ;  /* 0x0000e000ff027b82 */ /* 0x000e220000000a00 */
[----:B------:R-:W1:Y:S01]  /*0030*/  LDCU.64 UR4, c[0x0][0x358] ;  /* 0x00006b00ff0477ac */ /* 0x000e620008000a00 */
[----:B0-----:R-:W-:-:S05]  /*0040*/  IMAD.WIDE.U32 R2, R5, 0x4, R2 ;  /* 0x0000000405027825 */ /* 0x001fca00078e0002 */
[----:B-1----:R-:W-:Y:S01]  /*0050*/  STG.E desc[UR4][R2.64], R5 ;  /* 0x0000000502007986 */ /* 0x002fe2000c101904 */
[----:B------:R-:W-:Y:S05]  /*0060*/  EXIT ;  /* 0x000000000000794d */ /* 0x000fea0003800000 */
.L_x_0:
[----:B------:R-:W-:-:S00]  /*0070*/  BRA `(.L_x_0) ;  /* 0xfffffffc00fc7947 */ /* 0x000fc0000383ffff */
[----:B------:R-:W-:-:S00]  /*0080*/  NOP ;  /* 0x0000000000007918 */ /* 0x000fc00000000000 */
[----:B------:R-:W-:-:S00]  /*0090*/  NOP ;  /* 0x0000000000007918 */ /* 0x000fc00000000000 */
[----:B------:R-:W-:-:S00]  /*00a0*/  NOP ;  /* 0x0000000000007918 */ /* 0x000fc00000000000 */
[----:B------:R-:W-:-:S00]  /*00b0*/  NOP ;  /* 0x0000000000007918 */ /* 0x000fc00000000000 */
[----:B------:R-:W-:-:S00]  /*00c0*/  NOP ;  /* 0x0000000000007918 */ /* 0x000fc00000000000 */
[----:B------:R-:W-:-:S00]  /*00d0*/  NOP ;  /* 0x0000000000007918 */ /* 0x000fc00000000000 */
[----:B------:R-:W-:-:S00]  /*00e0*/  NOP ;  /* 0x0000000000007918 */ /* 0x000fc00000000000 */
[----:B------:R-:W-:-:S00]  /*00f0*/  NOP ;  /* 0x0000000000007918 */ /* 0x000fc00000000000 */
.L_x_1:


//--------------------- .nv.shared.reserved.0     --------------------------
	.section	.nv.shared.reserved.0,"aw",@nobits
	.weak		__nv_reservedSMEM_offset_0_alias
	.size		__nv_reservedSMEM_offset_0_alias, 0, 64
	.other		__nv_reservedSMEM_offset_0_alias,@"STO_CUDA_RESERVED_SHARED STV_DEFAULT"
__nv_reservedSMEM_offset_0_alias:
	.zero		0
	.zero		64


//--------------------- .nv.constant0._Z3fooPi    --------------------------
	.section	.nv.constant0._Z3fooPi,"a",@progbits
	.sectionflags	@""
	.align	4
.nv.constant0._Z3fooPi:
	.zero		904


//--------------------- SYMBOLS --------------------------

	.type		.nv.reservedSmem.offset0,@object
	.size		.nv.reservedSmem.offset0,0x4
